//
// Generated by NVIDIA NVVM Compiler
//
// Compiler Build ID: CL-36424714
// Cuda compilation tools, release 13.0, V13.0.88
// Based on NVVM 20.0.0
//

.version 9.0
.target sm_100
.address_size 64

	// .globl	_Z15classify_kernelPhi
.const .align 4 .b8 c_avg[384];
.const .align 4 .b8 c_inv[1152];
.const .align 4 .u32 c_pc;

.visible .entry _Z15classify_kernelPhi(
	.param .u64 .ptr .align 1 _Z15classify_kernelPhi_param_0,
	.param .u32 _Z15classify_kernelPhi_param_1
)
{
	.reg .pred 	%p<53>;
	.reg .b16 	%rs<8>;
	.reg .b32 	%r<64>;
	.reg .b32 	%f<232>;
	.reg .b64 	%rd<44>;

	ld.param.u64 	%rd3, [_Z15classify_kernelPhi_param_0];
	ld.param.u32 	%r32, [_Z15classify_kernelPhi_param_1];
	mov.u32 	%r33, %ctaid.x;
	mov.u32 	%r34, %ntid.x;
	mov.u32 	%r35, %tid.x;
	mad.lo.s32 	%r1, %r33, %r34, %r35;
	setp.ge.s32 	%p13, %r1, %r32;
	@%p13 bra 	$L__BB0_24;
	cvta.to.global.u64 	%rd4, %rd3;
	shl.b32 	%r36, %r1, 2;
	cvt.s64.s32 	%rd5, %r36;
	add.s64 	%rd1, %rd4, %rd5;
	ld.global.u8 	%rs4, [%rd1];
	cvt.rn.f32.u16 	%f1, %rs4;
	ld.global.u8 	%rs5, [%rd1+1];
	cvt.rn.f32.u16 	%f2, %rs5;
	ld.global.u8 	%rs6, [%rd1+2];
	cvt.rn.f32.u16 	%f3, %rs6;
	ld.const.f32 	%f20, [c_avg];
	sub.f32 	%f21, %f1, %f20;
	ld.const.f32 	%f22, [c_avg+4];
	sub.f32 	%f23, %f2, %f22;
	ld.const.f32 	%f24, [c_avg+8];
	sub.f32 	%f25, %f3, %f24;
	ld.const.f32 	%f26, [c_inv];
	ld.const.f32 	%f27, [c_inv+4];
	mul.f32 	%f28, %f23, %f27;
	fma.rn.f32 	%f29, %f21, %f26, %f28;
	ld.const.f32 	%f30, [c_inv+8];
	fma.rn.f32 	%f31, %f25, %f30, %f29;
	ld.const.f32 	%f32, [c_inv+12];
	ld.const.f32 	%f33, [c_inv+16];
	mul.f32 	%f34, %f23, %f33;
	fma.rn.f32 	%f35, %f21, %f32, %f34;
	ld.const.f32 	%f36, [c_inv+20];
	fma.rn.f32 	%f37, %f25, %f36, %f35;
	ld.const.f32 	%f38, [c_inv+24];
	ld.const.f32 	%f39, [c_inv+28];
	mul.f32 	%f40, %f23, %f39;
	fma.rn.f32 	%f41, %f21, %f38, %f40;
	ld.const.f32 	%f42, [c_inv+32];
	fma.rn.f32 	%f43, %f25, %f42, %f41;
	mul.f32 	%f44, %f23, %f37;
	fma.rn.f32 	%f45, %f21, %f31, %f44;
	fma.rn.f32 	%f230, %f25, %f43, %f45;
	ld.const.u32 	%r2, [c_pc];
	setp.lt.s32 	%p14, %r2, 2;
	mov.b16 	%rs7, 0;
	@%p14 bra 	$L__BB0_23;
	add.s32 	%r3, %r2, -1;
	and.b32  	%r4, %r3, 3;
	setp.lt.u32 	%p15, %r2, 5;
	mov.b32 	%r57, 0;
	mov.b32 	%r58, 1;
	@%p15 bra 	$L__BB0_13;
	and.b32  	%r5, %r3, -4;
	mov.b32 	%r57, 0;
	mov.b32 	%r58, 1;
	mov.u64 	%rd7, c_avg;
	mov.u64 	%rd9, c_inv;
$L__BB0_4:
	.pragma "nounroll";
	mul.lo.s32 	%r8, %r58, 3;
	mul.wide.u32 	%rd6, %r8, 4;
	add.s64 	%rd2, %rd7, %rd6;
	ld.const.f32 	%f46, [%rd2];
	sub.f32 	%f47, %f1, %f46;
	ld.const.f32 	%f48, [%rd2+4];
	sub.f32 	%f49, %f2, %f48;
	ld.const.f32 	%f50, [%rd2+8];
	sub.f32 	%f51, %f3, %f50;
	mul.lo.s32 	%r9, %r58, 9;
	mul.wide.u32 	%rd8, %r9, 4;
	add.s64 	%rd10, %rd9, %rd8;
	ld.const.f32 	%f52, [%rd10];
	ld.const.f32 	%f53, [%rd10+4];
	mul.f32 	%f54, %f49, %f53;
	fma.rn.f32 	%f55, %f47, %f52, %f54;
	ld.const.f32 	%f56, [%rd10+8];
	fma.rn.f32 	%f57, %f51, %f56, %f55;
	ld.const.f32 	%f58, [%rd10+12];
	ld.const.f32 	%f59, [%rd10+16];
	mul.f32 	%f60, %f49, %f59;
	fma.rn.f32 	%f61, %f47, %f58, %f60;
	ld.const.f32 	%f62, [%rd10+20];
	fma.rn.f32 	%f63, %f51, %f62, %f61;
	ld.const.f32 	%f64, [%rd10+24];
	ld.const.f32 	%f65, [%rd10+28];
	mul.f32 	%f66, %f49, %f65;
	fma.rn.f32 	%f67, %f47, %f64, %f66;
	ld.const.f32 	%f68, [%rd10+32];
	fma.rn.f32 	%f69, %f51, %f68, %f67;
	mul.f32 	%f70, %f49, %f63;
	fma.rn.f32 	%f71, %f47, %f57, %f70;
	fma.rn.f32 	%f6, %f51, %f69, %f71;
	setp.lt.f32 	%p17, %f6, %f230;
	mov.pred 	%p47, -1;
	@%p17 bra 	$L__BB0_6;
	setp.eq.f32 	%p18, %f6, %f230;
	setp.lt.u32 	%p19, %r58, %r57;
	and.pred  	%p47, %p18, %p19;
$L__BB0_6:
	selp.b32 	%r10, %r58, %r57, %p47;
	selp.f32 	%f7, %f6, %f230, %p47;
	add.s32 	%r11, %r58, 1;
	ld.const.f32 	%f72, [%rd2+12];
	sub.f32 	%f73, %f1, %f72;
	ld.const.f32 	%f74, [%rd2+16];
	sub.f32 	%f75, %f2, %f74;
	ld.const.f32 	%f76, [%rd2+20];
	sub.f32 	%f77, %f3, %f76;
	add.s32 	%r42, %r9, 9;
	mul.wide.u32 	%rd11, %r42, 4;
	add.s64 	%rd13, %rd9, %rd11;
	ld.const.f32 	%f78, [%rd13];
	ld.const.f32 	%f79, [%rd13+4];
	mul.f32 	%f80, %f75, %f79;
	fma.rn.f32 	%f81, %f73, %f78, %f80;
	ld.const.f32 	%f82, [%rd13+8];
	fma.rn.f32 	%f83, %f77, %f82, %f81;
	ld.const.f32 	%f84, [%rd13+12];
	ld.const.f32 	%f85, [%rd13+16];
	mul.f32 	%f86, %f75, %f85;
	fma.rn.f32 	%f87, %f73, %f84, %f86;
	ld.const.f32 	%f88, [%rd13+20];
	fma.rn.f32 	%f89, %f77, %f88, %f87;
	ld.const.f32 	%f90, [%rd13+24];
	ld.const.f32 	%f91, [%rd13+28];
	mul.f32 	%f92, %f75, %f91;
	fma.rn.f32 	%f93, %f73, %f90, %f92;
	ld.const.f32 	%f94, [%rd13+32];
	fma.rn.f32 	%f95, %f77, %f94, %f93;
	mul.f32 	%f96, %f75, %f89;
	fma.rn.f32 	%f97, %f73, %f83, %f96;
	fma.rn.f32 	%f8, %f77, %f95, %f97;
	setp.lt.f32 	%p21, %f8, %f7;
	mov.pred 	%p48, -1;
	@%p21 bra 	$L__BB0_8;
	setp.eq.f32 	%p22, %f8, %f7;
	setp.lt.u32 	%p23, %r11, %r10;
	and.pred  	%p48, %p22, %p23;
$L__BB0_8:
	selp.b32 	%r12, %r11, %r10, %p48;
	selp.f32 	%f9, %f8, %f7, %p48;
	add.s32 	%r13, %r58, 2;
	add.s32 	%r43, %r8, 6;
	mul.wide.u32 	%rd14, %r43, 4;
	add.s64 	%rd16, %rd7, %rd14;
	ld.const.f32 	%f98, [%rd16];
	sub.f32 	%f99, %f1, %f98;
	ld.const.f32 	%f100, [%rd16+4];
	sub.f32 	%f101, %f2, %f100;
	ld.const.f32 	%f102, [%rd16+8];
	sub.f32 	%f103, %f3, %f102;
	add.s32 	%r44, %r9, 18;
	mul.wide.u32 	%rd17, %r44, 4;
	add.s64 	%rd19, %rd9, %rd17;
	ld.const.f32 	%f104, [%rd19];
	ld.const.f32 	%f105, [%rd19+4];
	mul.f32 	%f106, %f101, %f105;
	fma.rn.f32 	%f107, %f99, %f104, %f106;
	ld.const.f32 	%f108, [%rd19+8];
	fma.rn.f32 	%f109, %f103, %f108, %f107;
	ld.const.f32 	%f110, [%rd19+12];
	ld.const.f32 	%f111, [%rd19+16];
	mul.f32 	%f112, %f101, %f111;
	fma.rn.f32 	%f113, %f99, %f110, %f112;
	ld.const.f32 	%f114, [%rd19+20];
	fma.rn.f32 	%f115, %f103, %f114, %f113;
	ld.const.f32 	%f116, [%rd19+24];
	ld.const.f32 	%f117, [%rd19+28];
	mul.f32 	%f118, %f101, %f117;
	fma.rn.f32 	%f119, %f99, %f116, %f118;
	ld.const.f32 	%f120, [%rd19+32];
	fma.rn.f32 	%f121, %f103, %f120, %f119;
	mul.f32 	%f122, %f101, %f115;
	fma.rn.f32 	%f123, %f99, %f109, %f122;
	fma.rn.f32 	%f10, %f103, %f121, %f123;
	setp.lt.f32 	%p25, %f10, %f9;
	mov.pred 	%p49, -1;
	@%p25 bra 	$L__BB0_10;
	setp.eq.f32 	%p26, %f10, %f9;
	setp.lt.u32 	%p27, %r13, %r12;
	and.pred  	%p49, %p26, %p27;
$L__BB0_10:
	selp.b32 	%r14, %r13, %r12, %p49;
	selp.f32 	%f11, %f10, %f9, %p49;
	add.s32 	%r15, %r58, 3;
	add.s32 	%r45, %r8, 9;
	mul.wide.u32 	%rd20, %r45, 4;
	add.s64 	%rd22, %rd7, %rd20;
	ld.const.f32 	%f124, [%rd22];
	sub.f32 	%f125, %f1, %f124;
	ld.const.f32 	%f126, [%rd22+4];
	sub.f32 	%f127, %f2, %f126;
	ld.const.f32 	%f128, [%rd22+8];
	sub.f32 	%f129, %f3, %f128;
	add.s32 	%r46, %r9, 27;
	mul.wide.u32 	%rd23, %r46, 4;
	add.s64 	%rd25, %rd9, %rd23;
	ld.const.f32 	%f130, [%rd25];
	ld.const.f32 	%f131, [%rd25+4];
	mul.f32 	%f132, %f127, %f131;
	fma.rn.f32 	%f133, %f125, %f130, %f132;
	ld.const.f32 	%f134, [%rd25+8];
	fma.rn.f32 	%f135, %f129, %f134, %f133;
	ld.const.f32 	%f136, [%rd25+12];
	ld.const.f32 	%f137, [%rd25+16];
	mul.f32 	%f138, %f127, %f137;
	fma.rn.f32 	%f139, %f125, %f136, %f138;
	ld.const.f32 	%f140, [%rd25+20];
	fma.rn.f32 	%f141, %f129, %f140, %f139;
	ld.const.f32 	%f142, [%rd25+24];
	ld.const.f32 	%f143, [%rd25+28];
	mul.f32 	%f144, %f127, %f143;
	fma.rn.f32 	%f145, %f125, %f142, %f144;
	ld.const.f32 	%f146, [%rd25+32];
	fma.rn.f32 	%f147, %f129, %f146, %f145;
	mul.f32 	%f148, %f127, %f141;
	fma.rn.f32 	%f149, %f125, %f135, %f148;
	fma.rn.f32 	%f12, %f129, %f147, %f149;
	setp.lt.f32 	%p29, %f12, %f11;
	mov.pred 	%p50, -1;
	@%p29 bra 	$L__BB0_12;
	setp.eq.f32 	%p30, %f12, %f11;
	setp.lt.u32 	%p31, %r15, %r14;
	and.pred  	%p50, %p30, %p31;
$L__BB0_12:
	selp.b32 	%r57, %r15, %r14, %p50;
	selp.f32 	%f230, %f12, %f11, %p50;
	add.s32 	%r58, %r58, 4;
	setp.ne.s32 	%p32, %r15, %r5;
	@%p32 bra 	$L__BB0_4;
$L__BB0_13:
	setp.eq.s32 	%p33, %r4, 0;
	@%p33 bra 	$L__BB0_22;
	setp.eq.s32 	%p34, %r4, 1;
	@%p34 bra 	$L__BB0_20;
	mul.lo.s32 	%r21, %r58, 3;
	mul.wide.u32 	%rd26, %r21, 4;
	mov.u64 	%rd27, c_avg;
	add.s64 	%rd28, %rd27, %rd26;
	ld.const.f32 	%f150, [%rd28];
	sub.f32 	%f151, %f1, %f150;
	ld.const.f32 	%f152, [%rd28+4];
	sub.f32 	%f153, %f2, %f152;
	ld.const.f32 	%f154, [%rd28+8];
	sub.f32 	%f155, %f3, %f154;
	mul.lo.s32 	%r22, %r58, 9;
	mul.wide.u32 	%rd29, %r22, 4;
	mov.u64 	%rd30, c_inv;
	add.s64 	%rd31, %rd30, %rd29;
	ld.const.f32 	%f156, [%rd31];
	ld.const.f32 	%f157, [%rd31+4];
	mul.f32 	%f158, %f153, %f157;
	fma.rn.f32 	%f159, %f151, %f156, %f158;
	ld.const.f32 	%f160, [%rd31+8];
	fma.rn.f32 	%f161, %f155, %f160, %f159;
	ld.const.f32 	%f162, [%rd31+12];
	ld.const.f32 	%f163, [%rd31+16];
	mul.f32 	%f164, %f153, %f163;
	fma.rn.f32 	%f165, %f151, %f162, %f164;
	ld.const.f32 	%f166, [%rd31+20];
	fma.rn.f32 	%f167, %f155, %f166, %f165;
	ld.const.f32 	%f168, [%rd31+24];
	ld.const.f32 	%f169, [%rd31+28];
	mul.f32 	%f170, %f153, %f169;
	fma.rn.f32 	%f171, %f151, %f168, %f170;
	ld.const.f32 	%f172, [%rd31+32];
	fma.rn.f32 	%f173, %f155, %f172, %f171;
	mul.f32 	%f174, %f153, %f167;
	fma.rn.f32 	%f175, %f151, %f161, %f174;
	fma.rn.f32 	%f15, %f155, %f173, %f175;
	setp.lt.f32 	%p36, %f15, %f230;
	mov.pred 	%p51, -1;
	@%p36 bra 	$L__BB0_17;
	setp.eq.f32 	%p37, %f15, %f230;
	setp.lt.u32 	%p38, %r58, %r57;
	and.pred  	%p51, %p37, %p38;
$L__BB0_17:
	selp.b32 	%r23, %r58, %r57, %p51;
	selp.f32 	%f16, %f15, %f230, %p51;
	add.s32 	%r24, %r58, 1;
	add.s32 	%r48, %r21, 3;
	mul.wide.u32 	%rd32, %r48, 4;
	add.s64 	%rd34, %rd27, %rd32;
	ld.const.f32 	%f176, [%rd34];
	sub.f32 	%f177, %f1, %f176;
	ld.const.f32 	%f178, [%rd34+4];
	sub.f32 	%f179, %f2, %f178;
	ld.const.f32 	%f180, [%rd34+8];
	sub.f32 	%f181, %f3, %f180;
	add.s32 	%r49, %r22, 9;
	mul.wide.u32 	%rd35, %r49, 4;
	add.s64 	%rd37, %rd30, %rd35;
	ld.const.f32 	%f182, [%rd37];
	ld.const.f32 	%f183, [%rd37+4];
	mul.f32 	%f184, %f179, %f183;
	fma.rn.f32 	%f185, %f177, %f182, %f184;
	ld.const.f32 	%f186, [%rd37+8];
	fma.rn.f32 	%f187, %f181, %f186, %f185;
	ld.const.f32 	%f188, [%rd37+12];
	ld.const.f32 	%f189, [%rd37+16];
	mul.f32 	%f190, %f179, %f189;
	fma.rn.f32 	%f191, %f177, %f188, %f190;
	ld.const.f32 	%f192, [%rd37+20];
	fma.rn.f32 	%f193, %f181, %f192, %f191;
	ld.const.f32 	%f194, [%rd37+24];
	ld.const.f32 	%f195, [%rd37+28];
	mul.f32 	%f196, %f179, %f195;
	fma.rn.f32 	%f197, %f177, %f194, %f196;
	ld.const.f32 	%f198, [%rd37+32];
	fma.rn.f32 	%f199, %f181, %f198, %f197;
	mul.f32 	%f200, %f179, %f193;
	fma.rn.f32 	%f201, %f177, %f187, %f200;
	fma.rn.f32 	%f17, %f181, %f199, %f201;
	setp.lt.f32 	%p40, %f17, %f16;
	mov.pred 	%p52, -1;
	@%p40 bra 	$L__BB0_19;
	setp.eq.f32 	%p41, %f17, %f16;
	setp.lt.u32 	%p42, %r24, %r23;
	and.pred  	%p52, %p41, %p42;
$L__BB0_19:
	selp.b32 	%r57, %r24, %r23, %p52;
	selp.f32 	%f230, %f17, %f16, %p52;
	add.s32 	%r58, %r58, 2;
$L__BB0_20:
	and.b32  	%r50, %r3, 1;
	setp.eq.b32 	%p43, %r50, 1;
	not.pred 	%p44, %p43;
	@%p44 bra 	$L__BB0_22;
	mul.lo.s32 	%r51, %r58, 3;
	mul.wide.u32 	%rd38, %r51, 4;
	mov.u64 	%rd39, c_avg;
	add.s64 	%rd40, %rd39, %rd38;
	ld.const.f32 	%f202, [%rd40];
	sub.f32 	%f203, %f1, %f202;
	ld.const.f32 	%f204, [%rd40+4];
	sub.f32 	%f205, %f2, %f204;
	ld.const.f32 	%f206, [%rd40+8];
	sub.f32 	%f207, %f3, %f206;
	mul.lo.s32 	%r52, %r58, 9;
	mul.wide.u32 	%rd41, %r52, 4;
	mov.u64 	%rd42, c_inv;
	add.s64 	%rd43, %rd42, %rd41;
	ld.const.f32 	%f208, [%rd43];
	ld.const.f32 	%f209, [%rd43+4];
	mul.f32 	%f210, %f205, %f209;
	fma.rn.f32 	%f211, %f203, %f208, %f210;
	ld.const.f32 	%f212, [%rd43+8];
	fma.rn.f32 	%f213, %f207, %f212, %f211;
	ld.const.f32 	%f214, [%rd43+12];
	ld.const.f32 	%f215, [%rd43+16];
	mul.f32 	%f216, %f205, %f215;
	fma.rn.f32 	%f217, %f203, %f214, %f216;
	ld.const.f32 	%f218, [%rd43+20];
	fma.rn.f32 	%f219, %f207, %f218, %f217;
	ld.const.f32 	%f220, [%rd43+24];
	ld.const.f32 	%f221, [%rd43+28];
	mul.f32 	%f222, %f205, %f221;
	fma.rn.f32 	%f223, %f203, %f220, %f222;
	ld.const.f32 	%f224, [%rd43+32];
	fma.rn.f32 	%f225, %f207, %f224, %f223;
	mul.f32 	%f226, %f205, %f219;
	fma.rn.f32 	%f227, %f203, %f213, %f226;
	fma.rn.f32 	%f228, %f207, %f225, %f227;
	setp.lt.f32 	%p45, %f228, %f230;
	setp.eq.f32 	%p46, %f228, %f230;
	min.u32 	%r53, %r58, %r57;
	selp.b32 	%r54, %r53, %r57, %p46;
	selp.b32 	%r57, %r58, %r54, %p45;
$L__BB0_22:
	cvt.u16.u32 	%rs7, %r57;
$L__BB0_23:
	st.global.u8 	[%rd1+3], %rs7;
$L__BB0_24:
	ret;

}


// ===== COMPILED SASS (sm_100) =====

	.target	sm_100

	.elftype	@"ET_EXEC"


//--------------------- .note.nv.tkinfo           --------------------------
	.section	.note.nv.tkinfo,"",@"SHT_NOTE"
	.sectionflags	@"SHF_NOTE_NV_TKINFO"
	.tkinfo
        /*0018*/ 	.word	0x00000002
        /*0030*/ 	.string	""
        /*0030*/ 	.string	"ptxas"
        /*0030*/ 	.string	"Cuda compilation tools, release 13.0, V13.0.88"
        /*0030*/ 	.string	"Build cuda_13.0.r13.0/compiler.36424714_0"
        /*0030*/ 	.string	"-arch sm_100 -m 64 "



//--------------------- .note.nv.cuinfo           --------------------------
	.section	.note.nv.cuinfo,"",@"SHT_NOTE"
	.sectionflags	@"SHF_NOTE_NV_CUINFO"
        /*0018*/ 	.short	0x0002
        /*001a*/ 	.short	0x0064
        /*001c*/ 	.short	0x0082
	.zero		2


//--------------------- .nv.info                  --------------------------
	.section	.nv.info,"",@"SHT_CUDA_INFO"
	.align	4


	//----- nvinfo : EIATTR_REGCOUNT
	.align		4
        /*0000*/ 	.byte	0x04, 0x2f
        /*0002*/ 	.short	(.L_4 - .L_3)
	.align		4
.L_3:
        /*0004*/ 	.word	index@(_Z15classify_kernelPhi)
        /*0008*/ 	.word	0x00000020


	//----- nvinfo : EIATTR_FRAME_SIZE
	.align		4
.L_4:
        /*000c*/ 	.byte	0x04, 0x11
        /*000e*/ 	.short	(.L_6 - .L_5)
	.align		4
.L_5:
        /*0010*/ 	.word	index@(_Z15classify_kernelPhi)
        /*0014*/ 	.word	0x00000000


	//----- nvinfo : EIATTR_MIN_STACK_SIZE
	.align		4
.L_6:
        /*0018*/ 	.byte	0x04, 0x12
        /*001a*/ 	.short	(.L_8 - .L_7)
	.align		4
.L_7:
        /*001c*/ 	.word	index@(_Z15classify_kernelPhi)
        /*0020*/ 	.word	0x00000000
.L_8:


//--------------------- .nv.compat                --------------------------
	.section	.nv.compat,"",@"SHT_CUDA_COMPAT_INFO"
	.align	4
        /*0000*/ 	.byte	0x02, 0x09, 0x00, 0x00, 0x02, 0x02, 0x01, 0x00, 0x02, 0x05, 0x05, 0x00, 0x03, 0x07, 0x01, 0x01
        /*0010*/ 	.byte	0x02, 0x03, 0x00, 0x00, 0x02, 0x06, 0x01, 0x00, 0x04, 0x0b, 0x08, 0x00, 0x09, 0x00, 0x00, 0x00
        /*0020*/ 	.byte	0x00, 0x00, 0x00, 0x00


//--------------------- .nv.info._Z15classify_kernelPhi --------------------------
	.section	.nv.info._Z15classify_kernelPhi,"",@"SHT_CUDA_INFO"
	.sectionflags	@""
	.align	4


	//----- nvinfo : EIATTR_CUDA_API_VERSION
	.align		4
        /*0000*/ 	.byte	0x04, 0x37
        /*0002*/ 	.short	(.L_10 - .L_9)
.L_9:
        /*0004*/ 	.word	0x00000082


	//----- nvinfo : EIATTR_KPARAM_INFO
	.align		4
.L_10:
        /*0008*/ 	.byte	0x04, 0x17
        /*000a*/ 	.short	(.L_12 - .L_11)
.L_11:
        /*000c*/ 	.word	0x00000000
        /*0010*/ 	.short	0x0001
        /*0012*/ 	.short	0x0008
        /*0014*/ 	.byte	0x00, 0xf0, 0x11, 0x00


	//----- nvinfo : EIATTR_KPARAM_INFO
	.align		4
.L_12:
        /*0018*/ 	.byte	0x04, 0x17
        /*001a*/ 	.short	(.L_14 - .L_13)
.L_13:
        /*001c*/ 	.word	0x00000000
        /*0020*/ 	.short	0x0000
        /*0022*/ 	.short	0x0000
        /*0024*/ 	.byte	0x00, 0xf5, 0x21, 0x00


	//----- nvinfo : EIATTR_SPARSE_MMA_MASK
	.align		4
.L_14:
        /*0028*/ 	.byte	0x03, 0x50
        /*002a*/ 	.short	0x0000


	//----- nvinfo : EIATTR_MAXREG_COUNT
	.align		4
        /*002c*/ 	.byte	0x03, 0x1b
        /*002e*/ 	.short	0x00ff


	//----- nvinfo : EIATTR_MERCURY_ISA_VERSION
	.align		4
        /*0030*/ 	.byte	0x03, 0x5f
        /*0032*/ 	.short	0x0101


	//----- nvinfo : EIATTR_VRC_CTA_INIT_COUNT
	.align		4
        /*0034*/ 	.byte	0x02, 0x4a
	.zero		1
	.zero		1


	//----- nvinfo : EIATTR_EXIT_INSTR_OFFSETS
	.align		4
        /*0038*/ 	.byte	0x04, 0x1c
        /*003a*/ 	.short	(.L_16 - .L_15)


	//   ....[0]....
.L_15:
        /*003c*/ 	.word	0x00000070


	//   ....[1]....
        /*0040*/ 	.word	0x00001460


	//----- nvinfo : EIATTR_CBANK_PARAM_SIZE
	.align		4
.L_16:
        /*0044*/ 	.byte	0x03, 0x19
        /*0046*/ 	.short	0x000c


	//----- nvinfo : EIATTR_PARAM_CBANK
	.align		4
        /*0048*/ 	.byte	0x04, 0x0a
        /*004a*/ 	.short	(.L_18 - .L_17)
	.align		4
.L_17:
        /*004c*/ 	.word	index@(.nv.constant0._Z15classify_kernelPhi)
        /*0050*/ 	.short	0x0380
        /*0052*/ 	.short	0x000c


	//----- nvinfo : EIATTR_SW_WAR
	.align		4
.L_18:
        /*0054*/ 	.byte	0x04, 0x36
        /*0056*/ 	.short	(.L_20 - .L_19)
.L_19:
        /*0058*/ 	.word	0x00000008
.L_20:


//--------------------- .nv.callgraph             --------------------------
	.section	.nv.callgraph,"",@"SHT_CUDA_CALLGRAPH"
	.align	4
	.sectionentsize	8
	.align		4
        /*0000*/ 	.word	0x00000000
	.align		4
        /*0004*/ 	.word	0xffffffff
	.align		4
        /*0008*/ 	.word	0x00000000
	.align		4
        /*000c*/ 	.word	0xfffffffe
	.align		4
        /*0010*/ 	.word	0x00000000
	.align		4
        /*0014*/ 	.word	0xfffffffd
	.align		4
        /*0018*/ 	.word	0x00000000
	.align		4
        /*001c*/ 	.word	0xfffffffc


//--------------------- .nv.constant3             --------------------------
	.section	.nv.constant3,"a",@progbits
	.align	4
.nv.constant3:
	.type		c_avg,@object
	.size		c_avg,(c_inv - c_avg)
c_avg:
	.zero		384
	.type		c_inv,@object
	.size		c_inv,(c_pc - c_inv)
c_inv:
	.zero		1152
	.type		c_pc,@object
	.size		c_pc,(.L_2 - c_pc)
c_pc:
	.zero		4
.L_2:


//--------------------- .text._Z15classify_kernelPhi --------------------------
	.section	.text._Z15classify_kernelPhi,"ax",@progbits
	.align	128
        .global         _Z15classify_kernelPhi
        .type           _Z15classify_kernelPhi,@function
        .size           _Z15classify_kernelPhi,(.L_x_5 - _Z15classify_kernelPhi)
        .other          _Z15classify_kernelPhi,@"STO_CUDA_ENTRY STV_DEFAULT"
_Z15classify_kernelPhi:
.text._Z15classify_kernelPhi:
[----:B------:R-:W-:Y:S01]  /*0000*/  LDC R1, c[0x0][0x37c] ;  /* 0x0000df00ff017b82 */ /* 0x000fe20000000800 */
[----:B------:R-:W0:Y:S07]  /*0010*/  S2R R3, SR_TID.X ;  /* 0x0000000000037919 */ /* 0x000e2e0000002100 */
[----:B------:R-:W0:Y:S01]  /*0020*/  S2UR UR4, SR_CTAID.X ;  /* 0x00000000000479c3 */ /* 0x000e220000002500 */
[----:B------:R-:W1:Y:S07]  /*0030*/  LDCU UR5, c[0x0][0x388] ;  /* 0x00007100ff0577ac */ /* 0x000e6e0008000800 */
[----:B------:R-:W0:Y:S02]  /*0040*/  LDC R0, c[0x0][0x360] ;  /* 0x0000d800ff007b82 */ /* 0x000e240000000800 */
[----:B0-----:R-:W-:-:S05]  /*0050*/  IMAD R0, R0, UR4, R3 ;  /* 0x0000000400007c24 */ /* 0x001fca000f8e0203 */
[----:B-1----:R-:W-:-:S13]  /*0060*/  ISETP.GE.AND P0, PT, R0, UR5, PT ;  /* 0x0000000500007c0c */ /* 0x002fda000bf06270 */
[----:B------:R-:W-:Y:S05]  /*0070*/  @P0 EXIT ;  /* 0x000000000000094d */ /* 0x000fea0003800000 */
[----:B------:R-:W0:Y:S01]  /*0080*/  LDCU.64 UR4, c[0x0][0x380] ;  /* 0x00007000ff0477ac */ /* 0x000e220008000a00 */
[----:B------:R-:W-:Y:S01]  /*0090*/  SHF.L.U32 R0, R0, 0x2, RZ ;  /* 0x0000000200007819 */ /* 0x000fe200000006ff */
[----:B------:R-:W1:Y:S01]  /*00a0*/  LDCU.64 UR8, c[0x0][0x358] ;  /* 0x00006b00ff0877ac */ /* 0x000e620008000a00 */
[----:B------:R-:W2:Y:S01]  /*00b0*/  LDCU.128 UR16, c[0x3][0x190] ;  /* 0x00c03200ff1077ac */ /* 0x000ea20008000c00 */
[----:B------:R-:W3:Y:S01]  /*00c0*/  LDCU.128 UR12, c[0x3][0x180] ;  /* 0x00c03000ff0c77ac */ /* 0x000ee20008000c00 */
[----:B------:R-:W4:Y:S01]  /*00d0*/  LDCU UR6, c[0x3][0x8] ;  /* 0x00c00100ff0677ac */ /* 0x000f220008000800 */
[C---:B0-----:R-:W-:Y:S01]  /*00e0*/  IADD3 R2, P0, PT, R0.reuse, UR4, RZ ;  /* 0x0000000400027c10 */ /* 0x041fe2000ff1e0ff */
[----:B------:R-:W0:Y:S03]  /*00f0*/  LDCU UR7, c[0x3][0x600] ;  /* 0x00c0c000ff0777ac */ /* 0x000e260008000800 */
[----:B------:R-:W-:Y:S01]  /*0100*/  LEA.HI.X.SX32 R3, R0, UR5, 0x1, P0 ;  /* 0x0000000500037c11 */ /* 0x000fe200080f0eff */
[----:B------:R-:W5:Y:S04]  /*0110*/  LDCU.64 UR4, c[0x3][URZ] ;  /* 0x00c00000ff0477ac */ /* 0x000f680008000a00 */
[----:B-1----:R-:W2:Y:S04]  /*0120*/  LDG.E.U8 R0, desc[UR8][R2.64+0x1] ;  /* 0x0000010802007981 */ /* 0x002ea8000c1e1100 */
[----:B------:R-:W3:Y:S04]  /*0130*/  LDG.E.U8 R4, desc[UR8][R2.64] ;  /* 0x0000000802047981 */ /* 0x000ee8000c1e1100 */
[----:B------:R-:W4:Y:S01]  /*0140*/  LDG.E.U8 R5, desc[UR8][R2.64+0x2] ;  /* 0x0000020802057981 */ /* 0x000f22000c1e1100 */
[----:B0-----:R-:W-:Y:S01]  /*0150*/  UISETP.GE.AND UP0, UPT, UR7, 0x2, UPT ;  /* 0x000000020700788c */ /* 0x001fe2000bf06270 */
[----:B--2---:R-:W-:-:S02]  /*0160*/  I2FP.F32.U32 R0, R0 ;  /* 0x0000000000007245 */ /* 0x004fc40000201000 */
[----:B---3--:R-:W-:-:S03]  /*0170*/  I2FP.F32.U32 R4, R4 ;  /* 0x0000000400047245 */ /* 0x008fc60000201000 */
[----:B-----5:R-:W-:Y:S01]  /*0180*/  FADD R7, R0, -UR5 ;  /* 0x8000000500077e21 */ /* 0x020fe20008000000 */
[----:B------:R-:W0:Y:S01]  /*0190*/  LDCU UR5, c[0x3][0x1a0] ;  /* 0x00c03400ff0577ac */ /* 0x000e220008000800 */
[----:B----4-:R-:W-:Y:S01]  /*01a0*/  I2FP.F32.U32 R5, R5 ;  /* 0x0000000500057245 */ /* 0x010fe20000201000 */
[----:B------:R-:W-:Y:S01]  /*01b0*/  FADD R6, R4, -UR4 ;  /* 0x8000000404067e21 */ /* 0x000fe20008000000 */
[C---:B------:R-:W-:Y:S01]  /*01c0*/  FMUL R11, R7.reuse, UR16 ;  /* 0x00000010070b7c20 */ /* 0x040fe20008400000 */
[C---:B------:R-:W-:Y:S01]  /*01d0*/  FMUL R9, R7.reuse, UR13 ;  /* 0x0000000d07097c20 */ /* 0x040fe20008400000 */
[----:B------:R-:W-:Y:S01]  /*01e0*/  FMUL R13, R7, UR19 ;  /* 0x00000013070d7c20 */ /* 0x000fe20008400000 */
[----:B------:R-:W-:Y:S01]  /*01f0*/  FADD R8, R5, -UR6 ;  /* 0x8000000605087e21 */ /* 0x000fe20008000000 */
[C---:B------:R-:W-:Y:S01]  /*0200*/  FFMA R11, R6.reuse, UR15, R11 ;  /* 0x0000000f060b7c23 */ /* 0x040fe2000800000b */
[C---:B------:R-:W-:Y:S01]  /*0210*/  FFMA R9, R6.reuse, UR12, R9 ;  /* 0x0000000c06097c23 */ /* 0x040fe20008000009 */
[----:B------:R-:W-:-:S02]  /*0220*/  FFMA R13, R6, UR18, R13 ;  /* 0x00000012060d7c23 */ /* 0x000fc4000800000d */
[C---:B------:R-:W-:Y:S01]  /*0230*/  FFMA R10, R8.reuse, UR17, R11 ;  /* 0x00000011080a7c23 */ /* 0x040fe2000800000b */
[----:B------:R-:W-:-:S03]  /*0240*/  FFMA R9, R8, UR14, R9 ;  /* 0x0000000e08097c23 */ /* 0x000fc60008000009 */
[----:B------:R-:W-:Y:S01]  /*0250*/  FMUL R7, R7, R10 ;  /* 0x0000000a07077220 */ /* 0x000fe20000400000 */
[----:B0-----:R-:W-:-:S03]  /*0260*/  FFMA R13, R8, UR5, R13 ;  /* 0x00000005080d7c23 */ /* 0x001fc6000800000d */
[--C-:B------:R-:W-:Y:S01]  /*0270*/  FFMA R6, R6, R9, R7.reuse ;  /* 0x0000000906067223 */ /* 0x100fe20000000007 */
[----:B------:R-:W-:-:S03]  /*0280*/  PRMT R7, RZ, 0x7610, R7 ;  /* 0x00007610ff077816 */ /* 0x000fc60000000007 */
[----:B------:R-:W-:Y:S01]  /*0290*/  FFMA R20, R8, R13, R6 ;  /* 0x0000000d08147223 */ /* 0x000fe20000000006 */
[----:B------:R-:W-:Y:S06]  /*02a0*/  BRA.U !UP0, `(.L_x_0) ;  /* 0x0000001108687547 */ /* 0x000fec000b800000 */
[----:B------:R-:W-:Y:S01]  /*02b0*/  UISETP.GE.U32.AND UP0, UPT, UR7, 0x5, UPT ;  /* 0x000000050700788c */ /* 0x000fe2000bf06070 */
[----:B------:R-:W-:Y:S01]  /*02c0*/  HFMA2 R7, -RZ, RZ, 0, 0 ;  /* 0x00000000ff077431 */ /* 0x000fe200000001ff */
[----:B------:R-:W-:Y:S01]  /*02d0*/  UIADD3 UR4, UPT, UPT, UR7, -0x1, URZ ;  /* 0xffffffff07047890 */ /* 0x000fe2000fffe0ff */
[----:B------:R-:W-:-:S03]  /*02e0*/  MOV R6, 0x1 ;  /* 0x0000000100067802 */ /* 0x000fc60000000f00 */
[----:B------:R-:W-:-:S04]  /*02f0*/  ULOP3.LUT UR5, UR4, 0x3, URZ, 0xc0, !UPT ;  /* 0x0000000304057892 */ /* 0x000fc8000f8ec0ff */
[----:B------:R-:W-:Y:S01]  /*0300*/  UISETP.NE.AND UP1, UPT, UR5, URZ, UPT ;  /* 0x000000ff0500728c */ /* 0x000fe2000bf25270 */
[----:B------:R-:W-:Y:S10]  /*0310*/  BRA.U !UP0, `(.L_x_1) ;  /* 0x0000000908707547 */ /* 0x000ff4000b800000 */
[----:B------:R-:W-:Y:S01]  /*0320*/  MOV R7, RZ ;  /* 0x000000ff00077202 */ /* 0x000fe20000000f00 */
[----:B------:R-:W-:Y:S01]  /*0330*/  ULOP3.LUT UR6, UR4, 0xfffffffc, URZ, 0xc0, !UPT ;  /* 0xfffffffc04067892 */ /* 0x000fe2000f8ec0ff */
[----:B------:R-:W-:-:S11]  /*0340*/  MOV R6, 0x1 ;  /* 0x0000000100067802 */ /* 0x000fd60000000f00 */
.L_x_2:
[----:B------:R-:W-:Y:S01]  /*0350*/  HFMA2 R8, -RZ, RZ, 0, 2.288818359375e-05 ;  /* 0x00000180ff087431 */ /* 0x000fe200000001ff */
[CC--:B------:R-:W-:Y:S02]  /*0360*/  LEA R10, R6.reuse, R6.reuse, 0x1 ;  /* 0x00000006060a7211 */ /* 0x0c0fe400078e08ff */
[----:B------:R-:W-:Y:S02]  /*0370*/  LEA R9, R6, R6, 0x3 ;  /* 0x0000000606097211 */ /* 0x000fe400078e18ff */
[----:B------:R-:W-:Y:S02]  /*0380*/  SHF.L.U32 R24, R10, 0x2, RZ ;  /* 0x000000020a187819 */ /* 0x000fe400000006ff */
[----:B------:R-:W-:Y:S02]  /*0390*/  PLOP3.LUT P0, PT, PT, PT, PT, 0x80, 0x8 ;  /* 0x000000000008781c */ /* 0x000fe40003f0f070 */
[----:B------:R-:W0:Y:S01]  /*03a0*/  LDC R15, c[0x3][R24+0x4] ;  /* 0x00c00100180f7b82 */ /* 0x000e220000000800 */
[----:B------:R-:W-:-:S07]  /*03b0*/  LEA R21, R9, R8, 0x2 ;  /* 0x0000000809157211 */ /* 0x000fce00078e10ff */
[----:B------:R-:W1:Y:S08]  /*03c0*/  LDC R13, c[0x3][R24] ;  /* 0x00c00000180d7b82 */ /* 0x000e700000000800 */
[----:B------:R-:W2:Y:S08]  /*03d0*/  LDC R25, c[0x3][R21+0x10] ;  /* 0x00c0040015197b82 */ /* 0x000eb00000000800 */
[----:B------:R-:W3:Y:S01]  /*03e0*/  LDC R19, c[0x3][R21+0x4] ;  /* 0x00c0010015137b82 */ /* 0x000ee20000000800 */
[----:B0-----:R-:W-:-:S07]  /*03f0*/  FADD R14, R0, -R15 ;  /* 0x8000000f000e7221 */ /* 0x001fce0000000000 */
[----:B------:R-:W0:Y:S01]  /*0400*/  LDC R23, c[0x3][R21+0xc] ;  /* 0x00c0030015177b82 */ /* 0x000e220000000800 */
[----:B-1----:R-:W-:Y:S01]  /*0410*/  FADD R18, R4, -R13 ;  /* 0x8000000d04127221 */ /* 0x002fe20000000000 */
[----:B------:R-:W-:-:S06]  /*0420*/  IADD3 R13, PT, PT, R9, 0x9, RZ ;  /* 0x00000009090d7810 */ /* 0x000fcc0007ffe0ff */
[----:B------:R-:W1:Y:S01]  /*0430*/  LDC R22, c[0x3][R24+0x8] ;  /* 0x00c0020018167b82 */ /* 0x000e620000000800 */
[----:B--2---:R-:W-:-:S07]  /*0440*/  FMUL R25, R14, R25 ;  /* 0x000000190e197220 */ /* 0x004fce0000400000 */
[----:B------:R-:W2:Y:S01]  /*0450*/  LDC R11, c[0x3][R21] ;  /* 0x00c00000150b7b82 */ /* 0x000ea20000000800 */
[----:B---3--:R-:W-:-:S07]  /*0460*/  FMUL R26, R14, R19 ;  /* 0x000000130e1a7220 */ /* 0x008fce0000400000 */
[----:B------:R-:W3:Y:S01]  /*0470*/  LDC R12, c[0x3][R21+0x14] ;  /* 0x00c00500150c7b82 */ /* 0x000ee20000000800 */
[----:B0-----:R-:W-:-:S07]  /*0480*/  FFMA R28, R18, R23, R25 ;  /* 0x00000017121c7223 */ /* 0x001fce0000000019 */
[----:B------:R-:W0:Y:S01]  /*0490*/  LDC R16, c[0x3][R21+0x8] ;  /* 0x00c0020015107b82 */ /* 0x000e220000000800 */
[----:B-1----:R-:W-:-:S07]  /*04a0*/  FADD R23, R5, -R22 ;  /* 0x8000001605177221 */ /* 0x002fce0000000000 */
[----:B------:R-:W1:Y:S01]  /*04b0*/  LDC R17, c[0x3][R21+0x1c] ;  /* 0x00c0070015117b82 */ /* 0x000e620000000800 */
[----:B--2---:R-:W-:Y:S01]  /*04c0*/  FFMA R26, R18, R11, R26 ;  /* 0x0000000b121a7223 */ /* 0x004fe2000000001a */
[----:B------:R-:W-:-:S06]  /*04d0*/  LEA R11, R13, R8, 0x2 ;  /* 0x000000080d0b7211 */ /* 0x000fcc00078e10ff */
[----:B------:R-:W2:Y:S01]  /*04e0*/  LDC R19, c[0x3][R21+0x18] ;  /* 0x00c0060015137b82 */ /* 0x000ea20000000800 */
[----:B---3--:R-:W-:-:S07]  /*04f0*/  FFMA R15, R23, R12, R28 ;  /* 0x0000000c170f7223 */ /* 0x008fce000000001c */
[----:B------:R-:W3:Y:S01]  /*0500*/  LDC R29, c[0x3][R24+0x10] ;  /* 0x00c00400181d7b82 */ /* 0x000ee20000000800 */
[----:B0-----:R-:W-:Y:S01]  /*0510*/  FFMA R13, R23, R16, R26 ;  /* 0x00000010170d7223 */ /* 0x001fe2000000001a */
[----:B------:R-:W-:-:S04]  /*0520*/  FMUL R16, R14, R15 ;  /* 0x0000000f0e107220 */ /* 0x000fc80000400000 */
[----:B------:R-:W-:Y:S02]  /*0530*/  FFMA R16, R18, R13, R16 ;  /* 0x0000000d12107223 */ /* 0x000fe40000000010 */
[----:B------:R-:W0:Y:S01]  /*0540*/  LDC R12, c[0x3][R21+0x20] ;  /* 0x00c00800150c7b82 */ /* 0x000e220000000800 */
[----:B-1----:R-:W-:-:S07]  /*0550*/  FMUL R22, R14, R17 ;  /* 0x000000110e167220 */ /* 0x002fce0000400000 */
[----:B------:R-:W1:Y:S01]  /*0560*/  LDC R27, c[0x3][R24+0xc] ;  /* 0x00c00300181b7b82 */ /* 0x000e620000000800 */
[----:B--2---:R-:W-:-:S07]  /*0570*/  FFMA R18, R18, R19, R22 ;  /* 0x0000001312127223 */ /* 0x004fce0000000016 */
[----:B------:R-:W2:Y:S01]  /*0580*/  LDC R25, c[0x3][R11+0x4] ;  /* 0x00c001000b197b82 */ /* 0x000ea20000000800 */
[----:B---3--:R-:W-:-:S07]  /*0590*/  FADD R22, R0, -R29 ;  /* 0x8000001d00167221 */ /* 0x008fce0000000000 */
[----:B------:R-:W3:Y:S01]  /*05a0*/  LDC R15, c[0x3][R11] ;  /* 0x00c000000b0f7b82 */ /* 0x000ee20000000800 */
[----:B0-----:R-:W-:-:S04]  /*05b0*/  FFMA R29, R23, R12, R18 ;  /* 0x0000000c171d7223 */ /* 0x001fc80000000012 */
[----:B------:R-:W-:Y:S01]  /*05c0*/  FFMA R23, R23, R29, R16 ;  /* 0x0000001d17177223 */ /* 0x000fe20000000010 */
[----:B------:R-:W-:Y:S02]  /*05d0*/  IADD3 R16, PT, PT, R9, 0x12, RZ ;  /* 0x0000001209107810 */ /* 0x000fe40007ffe0ff */
[----:B------:R-:W0:Y:S01]  /*05e0*/  LDC R13, c[0x3][R11+0x10] ;  /* 0x00c004000b0d7b82 */ /* 0x000e220000000800 */
[----:B-1----:R-:W-:Y:S01]  /*05f0*/  FADD R12, R4, -R27 ;  /* 0x8000001b040c7221 */ /* 0x002fe20000000000 */
[----:B------:R-:W-:Y:S02]  /*0600*/  FSETP.GEU.AND P1, PT, R23, R20, PT ;  /* 0x000000141700720b */ /* 0x000fe40003f2e000 */
[----:B------:R-:W-:-:S04]  /*0610*/  LEA R16, R16, R8, 0x2 ;  /* 0x0000000810107211 */ /* 0x000fc800078e10ff */
[----:B------:R-:W1:Y:S01]  /*0620*/  LDC R14, c[0x3][R24+0x14] ;  /* 0x00c00500180e7b82 */ /* 0x000e620000000800 */
[----:B--2---:R-:W-:-:S06]  /*0630*/  FMUL R25, R22, R25 ;  /* 0x0000001916197220 */ /* 0x004fcc0000400000 */
[----:B------:R-:W-:Y:S01]  /*0640*/  @P1 ISETP.GE.U32.AND P2, PT, R6, R7, PT ;  /* 0x000000070600120c */ /* 0x000fe20003f46070 */
[----:B------:R-:W2:Y:S01]  /*0650*/  LDC R17, c[0x3][R11+0xc] ;  /* 0x00c003000b117b82 */ /* 0x000ea20000000800 */
[----:B---3--:R-:W-:Y:S01]  /*0660*/  FFMA R27, R12, R15, R25 ;  /* 0x0000000f0c1b7223 */ /* 0x008fe20000000019 */
[----:B------:R-:W-:Y:S02]  /*0670*/  IADD3 R15, PT, PT, R10, 0x6, RZ ;  /* 0x000000060a0f7810 */ /* 0x000fe40007ffe0ff */
[----:B------:R-:W-:-:S04]  /*0680*/  @P1 FSETP.EQ.AND P0, PT, R23, R20, !P2 ;  /* 0x000000141700120b */ /* 0x000fc80005702000 */
[----:B------:R-:W3:Y:S01]  /*0690*/  LDC R19, c[0x3][R11+0x8] ;  /* 0x00c002000b137b82 */ /* 0x000ee20000000800 */
[----:B0-----:R-:W-:Y:S01]  /*06a0*/  FMUL R29, R22, R13 ;  /* 0x0000000d161d7220 */ /* 0x001fe20000400000 */
[----:B------:R-:W-:Y:S02]  /*06b0*/  SHF.L.U32 R13, R15, 0x2, RZ ;  /* 0x000000020f0d7819 */ /* 0x000fe400000006ff */
[----:B------:R-:W-:-:S04]  /*06c0*/  FSEL R20, R23, R20, P0 ;  /* 0x0000001417147208 */ /* 0x000fc80000000000 */
[----:B------:R-:W0:Y:S01]  /*06d0*/  LDC R21, c[0x3][R11+0x14] ;  /* 0x00c005000b157b82 */ /* 0x000e220000000800 */
[----:B-1----:R-:W-:-:S07]  /*06e0*/  FADD R14, R5, -R14 ;  /* 0x8000000e050e7221 */ /* 0x002fce0000000000 */
[----:B------:R-:W1:Y:S01]  /*06f0*/  LDC R25, c[0x3][R11+0x1c] ;  /* 0x00c007000b197b82 */ /* 0x000e620000000800 */
[----:B--2---:R-:W-:-:S07]  /*0700*/  FFMA R18, R12, R17, R29 ;  /* 0x000000110c127223 */ /* 0x004fce000000001d */
[----:B------:R-:W2:Y:S01]  /*0710*/  LDC R15, c[0x3][R11+0x18] ;  /* 0x00c006000b0f7b82 */ /* 0x000ea20000000800 */
[----:B---3--:R-:W-:-:S07]  /*0720*/  FFMA R27, R14, R19, R27 ;  /* 0x000000130e1b7223 */ /* 0x008fce000000001b */
[----:B------:R-:W3:Y:S01]  /*0730*/  LDC R17, c[0x3][R13+0x4] ;  /* 0x00c001000d117b82 */ /* 0x000ee20000000800 */
[----:B0-----:R-:W-:-:S04]  /*0740*/  FFMA R29, R14, R21, R18 ;  /* 0x000000150e1d7223 */ /* 0x001fc80000000012 */
[----:B------:R-:W-:-:S03]  /*0750*/  FMUL R29, R22, R29 ;  /* 0x0000001d161d7220 */ /* 0x000fc60000400000 */
[----:B------:R-:W0:Y:S01]  /*0760*/  LDC R21, c[0x3][R13] ;  /* 0x00c000000d157b82 */ /* 0x000e220000000800 */
[----:B-1----:R-:W-:Y:S01]  /*0770*/  FMUL R25, R22, R25 ;  /* 0x0000001916197220 */ /* 0x002fe20000400000 */
[----:B------:R-:W-:-:S06]  /*0780*/  FFMA R23, R12, R27, R29 ;  /* 0x0000001b0c177223 */ /* 0x000fcc000000001d */
[----:B------:R-:W1:Y:S01]  /*0790*/  LDC R19, c[0x3][R16+0x10] ;  /* 0x00c0040010137b82 */ /* 0x000e620000000800 */
[----:B--2---:R-:W-:-:S07]  /*07a0*/  FFMA R15, R12, R15, R25 ;  /* 0x0000000f0c0f7223 */ /* 0x004fce0000000019 */
[----:B------:R-:W2:Y:S01]  /*07b0*/  LDC R18, c[0x3][R16+0xc] ;  /* 0x00c0030010127b82 */ /* 0x000ea20000000800 */
[----:B---3--:R-:W-:-:S07]  /*07c0*/  FADD R17, R0, -R17 ;  /* 0x8000001100117221 */ /* 0x008fce0000000000 */
[----:B------:R3:W4:Y:S01]  /*07d0*/  LDC R24, c[0x3][R13+0x8] ;  /* 0x00c002000d187b82 */ /* 0x0007220000000800 */
[----:B0-----:R-:W-:-:S07]  /*07e0*/  FADD R21, R4, -R21 ;  /* 0x8000001504157221 */ /* 0x001fce0000000000 */
[----:B------:R-:W0:Y:S01]  /*07f0*/  LDC R22, c[0x3][R16+0x4] ;  /* 0x00c0010010167b82 */ /* 0x000e220000000800 */
[----:B-1----:R-:W-:Y:S01]  /*0800*/  FMUL R19, R17, R19 ;  /* 0x0000001311137220 */ /* 0x002fe20000400000 */
[----:B---3--:R-:W-:-:S04]  /*0810*/  IADD3 R13, PT, PT, R9, 0x1b, RZ ;  /* 0x0000001b090d7810 */ /* 0x008fc80007ffe0ff */
[----:B------:R-:W-:Y:S02]  /*0820*/  LEA R8, R13, R8, 0x2 ;  /* 0x000000080d087211 */ /* 0x000fe400078e10ff */
[----:B------:R-:W1:Y:S01]  /*0830*/  LDC R12, c[0x3][R16+0x14] ;  /* 0x00c00500100c7b82 */ /* 0x000e620000000800 */
[----:B--2---:R-:W-:-:S07]  /*0840*/  FFMA R19, R21, R18, R19 ;  /* 0x0000001215137223 */ /* 0x004fce0000000013 */
[----:B------:R-:W2:Y:S01]  /*0850*/  LDC R11, c[0x3][R11+0x20] ;  /* 0x00c008000b0b7b82 */ /* 0x000ea20000000800 */
[----:B----4-:R-:W-:Y:S01]  /*0860*/  FADD R13, R5, -R24 ;  /* 0x80000018050d7221 */ /* 0x010fe20000000000 */
[----:B------:R-:W-:-:S04]  /*0870*/  IADD3 R24, PT, PT, R10, 0x9, RZ ;  /* 0x000000090a187810 */ /* 0x000fc80007ffe0ff */
[----:B------:R-:W-:Y:S02]  /*0880*/  SHF.L.U32 R24, R24, 0x2, RZ ;  /* 0x0000000218187819 */ /* 0x000fe400000006ff */
[----:B------:R-:W3:Y:S01]  /*0890*/  LDC R25, c[0x3][R16] ;  /* 0x00c0000010197b82 */ /* 0x000ee20000000800 */
[----:B0-----:R-:W-:-:S07]  /*08a0*/  FMUL R22, R17, R22 ;  /* 0x0000001611167220 */ /* 0x001fce0000400000 */
[----:B------:R-:W0:Y:S01]  /*08b0*/  LDC R26, c[0x3][R16+0x8] ;  /* 0x00c00200101a7b82 */ /* 0x000e220000000800 */
[----:B-1----:R-:W-:-:S04]  /*08c0*/  FFMA R12, R13, R12, R19 ;  /* 0x0000000c0d0c7223 */ /* 0x002fc80000000013 */
[----:B------:R-:W-:-:S03]  /*08d0*/  FMUL R12, R17, R12 ;  /* 0x0000000c110c7220 */ /* 0x000fc60000400000 */
[----:B------:R-:W1:Y:S01]  /*08e0*/  LDC R28, c[0x3][R16+0x1c] ;  /* 0x00c00700101c7b82 */ /* 0x000e620000000800 */
[----:B--2---:R-:W-:-:S04]  /*08f0*/  FFMA R11, R14, R11, R15 ;  /* 0x0000000b0e0b7223 */ /* 0x004fc8000000000f */
[----:B------:R-:W-:-:S03]  /*0900*/  FFMA R23, R14, R11, R23 ;  /* 0x0000000b0e177223 */ /* 0x000fc60000000017 */
[----:B------:R-:W2:Y:S01]  /*0910*/  LDC R18, c[0x3][R16+0x18] ;  /* 0x00c0060010127b82 */ /* 0x000ea20000000800 */
[----:B---3--:R-:W-:Y:S01]  /*0920*/  FFMA R25, R21, R25, R22 ;  /* 0x0000001915197223 */ /* 0x008fe20000000016 */
[----:B------:R-:W-:Y:S02]  /*0930*/  FSETP.GEU.AND P1, PT, R23, R20, PT ;  /* 0x000000141700720b */ /* 0x000fe40003f2e000 */
[----:B------:R-:W-:Y:S02]  /*0940*/  SEL R22, R6, R7, P0 ;  /* 0x0000000706167207 */ /* 0x000fe40000000000 */
[----:B------:R-:W-:Y:S02]  /*0950*/  PLOP3.LUT P0, PT, PT, PT, PT, 0x80, 0x8 ;  /* 0x000000000008781c */ /* 0x000fe40003f0f070 */
[----:B------:R-:W3:Y:S01]  /*0960*/  LDC R9, c[0x3][R16+0x20] ;  /* 0x00c0080010097b82 */ /* 0x000ee20000000800 */
[----:B0-----:R-:W-:-:S04]  /*0970*/  FFMA R26, R13, R26, R25 ;  /* 0x0000001a0d1a7223 */ /* 0x001fc80000000019 */
[----:B------:R-:W-:-:S03]  /*0980*/  FFMA R26, R21, R26, R12 ;  /* 0x0000001a151a7223 */ /* 0x000fc6000000000c */
[----:B------:R-:W0:Y:S01]  /*0990*/  LDC R11, c[0x3][R24+0x4] ;  /* 0x00c00100180b7b82 */ /* 0x000e220000000800 */
[----:B-1----:R-:W-:-:S07]  /*09a0*/  FMUL R17, R17, R28 ;  /* 0x0000001c11117220 */ /* 0x002fce0000400000 */
[----:B------:R-:W1:Y:S01]  /*09b0*/  LDC R15, c[0x3][R24] ;  /* 0x00c00000180f7b82 */ /* 0x000e620000000800 */
[----:B--2---:R-:W-:-:S07]  /*09c0*/  FFMA R18, R21, R18, R17 ;  /* 0x0000001215127223 */ /* 0x004fce0000000011 */
[----:B------:R-:W2:Y:S01]  /*09d0*/  LDC R12, c[0x3][R8+0x10] ;  /* 0x00c00400080c7b82 */ /* 0x000ea20000000800 */
[----:B---3--:R-:W-:Y:S01]  /*09e0*/  FFMA R25, R13, R9, R18 ;  /* 0x000000090d197223 */ /* 0x008fe20000000012 */
[----:B------:R-:W-:-:S03]  /*09f0*/  IADD3 R9, PT, PT, R6, 0x1, RZ ;  /* 0x0000000106097810 */ /* 0x000fc60007ffe0ff */
[----:B------:R-:W-:Y:S01]  /*0a00*/  FFMA R26, R13, R25, R26 ;  /* 0x000000190d1a7223 */ /* 0x000fe2000000001a */
[----:B------:R-:W-:Y:S02]  /*0a10*/  @P1 ISETP.GE.U32.AND P2, PT, R9, R22, PT ;  /* 0x000000160900120c */ /* 0x000fe40003f46070 */
[----:B------:R-:W3:Y:S01]  /*0a20*/  LDC R10, c[0x3][R8+0x4] ;  /* 0x00c00100080a7b82 */ /* 0x000ee20000000800 */
[----:B0-----:R-:W-:Y:S01]  /*0a30*/  FADD R11, R0, -R11 ;  /* 0x8000000b000b7221 */ /* 0x001fe20000000000 */
[----:B------:R-:W-:-:S04]  /*0a40*/  @P1 FSETP.EQ.AND P0, PT, R23, R20, !P2 ;  /* 0x000000141700120b */ /* 0x000fc80005702000 */
[----:B------:R-:W-:Y:S02]  /*0a50*/  FSEL R23, R23, R20, P0 ;  /* 0x0000001417177208 */ /* 0x000fe40000000000 */
[----:B------:R-:W0:Y:S01]  /*0a60*/  LDC R14, c[0x3][R8+0xc] ;  /* 0x00c00300080e7b82 */ /* 0x000e220000000800 */
[----:B-1----:R-:W-:Y:S01]  /*0a70*/  FADD R20, R4, -R15 ;  /* 0x8000000f04147221 */ /* 0x002fe20000000000 */
[----:B------:R-:W-:Y:S02]  /*0a80*/  FSETP.GEU.AND P1, PT, R26, R23, PT ;  /* 0x000000171a00720b */ /* 0x000fe40003f2e000 */
[----:B------:R-:W-:Y:S02]  /*0a90*/  SEL R9, R9, R22, P0 ;  /* 0x0000001609097207 */ /* 0x000fe40000000000 */
[----:B------:R-:W-:Y:S02]  /*0aa0*/  PLOP3.LUT P0, PT, PT, PT, PT, 0x80, 0x8 ;  /* 0x000000000008781c */ /* 0x000fe40003f0f070 */
        /* <DEDUP_REMOVED lines=8> */
[----:B------:R0:W1:Y:S01]  /*0b30*/  LDC R18, c[0x3][R8+0x8] ;  /* 0x00c0020008127b82 */ /* 0x0000620000000800 */
[----:B--2---:R-:W-:Y:S01]  /*0b40*/  FFMA R21, R20, R21, R10 ;  /* 0x0000001514157223 */ /* 0x004fe2000000000a */
[----:B------:R-:W-:-:S04]  /*0b50*/  IADD3 R10, PT, PT, R6, 0x2, RZ ;  /* 0x00000002060a7810 */ /* 0x000fc80007ffe0ff */
[----:B------:R-:W-:Y:S02]  /*0b60*/  @P1 ISETP.GE.U32.AND P2, PT, R10, R9, PT ;  /* 0x000000090a00120c */ /* 0x000fe40003f46070 */
[----:B------:R0:W2:Y:S01]  /*0b70*/  LDC R7, c[0x3][R8+0x18] ;  /* 0x00c0060008077b82 */ /* 0x0000a20000000800 */
[----:B---3--:R-:W-:Y:S01]  /*0b80*/  FMUL R17, R11, R17 ;  /* 0x000000110b117220 */ /* 0x008fe20000400000 */
[----:B------:R-:W-:-:S06]  /*0b90*/  @P1 FSETP.EQ.AND P0, PT, R26, R23, !P2 ;  /* 0x000000171a00120b */ /* 0x000fcc0005702000 */
[----:B------:R0:W3:Y:S02]  /*0ba0*/  LDC R13, c[0x3][R8+0x20] ;  /* 0x00c00800080d7b82 */ /* 0x0000e40000000800 */
[C---:B0-----:R-:W-:Y:S01]  /*0bb0*/  FFMA R8, R16.reuse, R19, R15 ;  /* 0x0000001310087223 */ /* 0x041fe2000000000f */
[----:B-1----:R-:W-:-:S03]  /*0bc0*/  FFMA R21, R16, R18, R21 ;  /* 0x0000001210157223 */ /* 0x002fc60000000015 */
[----:B------:R-:W-:Y:S01]  /*0bd0*/  FMUL R11, R11, R8 ;  /* 0x000000080b0b7220 */ /* 0x000fe20000400000 */
[C---:B------:R-:W-:Y:S02]  /*0be0*/  IADD3 R8, PT, PT, R6.reuse, 0x3, RZ ;  /* 0x0000000306087810 */ /* 0x040fe40007ffe0ff */
[----:B------:R-:W-:Y:S01]  /*0bf0*/  IADD3 R6, PT, PT, R6, 0x4, RZ ;  /* 0x0000000406067810 */ /* 0x000fe20007ffe0ff */
[C---:B--2---:R-:W-:Y:S01]  /*0c00*/  FFMA R7, R20.reuse, R7, R17 ;  /* 0x0000000714077223 */ /* 0x044fe20000000011 */
[----:B------:R-:W-:Y:S01]  /*0c10*/  FFMA R11, R20, R21, R11 ;  /* 0x00000015140b7223 */ /* 0x000fe2000000000b */
[----:B------:R-:W-:Y:S02]  /*0c20*/  FSEL R20, R26, R23, P0 ;  /* 0x000000171a147208 */ /* 0x000fe40000000000 */
[----:B------:R-:W-:Y:S01]  /*0c30*/  ISETP.NE.AND P3, PT, R8, UR6, PT ;  /* 0x0000000608007c0c */ /* 0x000fe2000bf65270 */
[----:B---3--:R-:W-:-:S04]  /*0c40*/  FFMA R7, R16, R13, R7 ;  /* 0x0000000d10077223 */ /* 0x008fc80000000007 */
[----:B------:R-:W-:Y:S01]  /*0c50*/  FFMA R11, R16, R7, R11 ;  /* 0x00000007100b7223 */ /* 0x000fe2000000000b */
[----:B------:R-:W-:Y:S02]  /*0c60*/  SEL R7, R10, R9, P0 ;  /* 0x000000090a077207 */ /* 0x000fe40000000000 */
[----:B------:R-:W-:Y:S02]  /*0c70*/  PLOP3.LUT P0, PT, PT, PT, PT, 0x80, 0x8 ;  /* 0x000000000008781c */ /* 0x000fe40003f0f070 */
[----:B------:R-:W-:-:S13]  /*0c80*/  FSETP.GEU.AND P1, PT, R11, R20, PT ;  /* 0x000000140b00720b */ /* 0x000fda0003f2e000 */
[----:B------:R-:W-:-:S04]  /*0c90*/  @P1 ISETP.GE.U32.AND P2, PT, R8, R7, PT ;  /* 0x000000070800120c */ /* 0x000fc80003f46070 */
[----:B------:R-:W-:-:S04]  /*0ca0*/  @P1 FSETP.EQ.AND P0, PT, R11, R20, !P2 ;  /* 0x000000140b00120b */ /* 0x000fc80005702000 */
[----:B------:R-:W-:Y:S02]  /*0cb0*/  SEL R7, R8, R7, P0 ;  /* 0x0000000708077207 */ /* 0x000fe40000000000 */
[----:B------:R-:W-:Y:S01]  /*0cc0*/  FSEL R20, R11, R20, P0 ;  /* 0x000000140b147208 */ /* 0x000fe20000000000 */
[----:B------:R-:W-:Y:S06]  /*0cd0*/  @P3 BRA `(.L_x_2) ;  /* 0xfffffff4009c3947 */ /* 0x000fec000383ffff */
.L_x_1:
[----:B------:R-:W-:Y:S05]  /*0ce0*/  BRA.U !UP1, `(.L_x_0) ;  /* 0x0000000509d87547 */ /* 0x000fea000b800000 */
[----:B------:R-:W-:Y:S02]  /*0cf0*/  UISETP.NE.AND UP0, UPT, UR5, 0x1, UPT ;  /* 0x000000010500788c */ /* 0x000fe4000bf05270 */
[----:B------:R-:W-:-:S04]  /*0d00*/  ULOP3.LUT UR4, UR4, 0x1, URZ, 0xc0, !UPT ;  /* 0x0000000104047892 */ /* 0x000fc8000f8ec0ff */
[----:B------:R-:W-:-:S03]  /*0d10*/  UISETP.NE.U32.AND UP1, UPT, UR4, 0x1, UPT ;  /* 0x000000010400788c */ /* 0x000fc6000bf25070 */
[----:B------:R-:W-:Y:S08]  /*0d20*/  BRA.U !UP0, `(.L_x_3) ;  /* 0x0000000508347547 */ /* 0x000ff0000b800000 */
[----:B------:R-:W-:Y:S01]  /*0d30*/  HFMA2 R12, -RZ, RZ, 0, 2.288818359375e-05 ;  /* 0x00000180ff0c7431 */ /* 0x000fe200000001ff */
[CC--:B------:R-:W-:Y:S02]  /*0d40*/  LEA R23, R6.reuse, R6.reuse, 0x1 ;  /* 0x0000000606177211 */ /* 0x0c0fe400078e08ff */
[----:B------:R-:W-:Y:S02]  /*0d50*/  LEA R11, R6, R6, 0x3 ;  /* 0x00000006060b7211 */ /* 0x000fe400078e18ff */
[C---:B------:R-:W-:Y:S02]  /*0d60*/  SHF.L.U32 R17, R23.reuse, 0x2, RZ ;  /* 0x0000000217117819 */ /* 0x040fe400000006ff */
[----:B------:R-:W-:Y:S02]  /*0d70*/  IADD3 R23, PT, PT, R23, 0x3, RZ ;  /* 0x0000000317177810 */ /* 0x000fe40007ffe0ff */
[----:B------:R-:W0:Y:S01]  /*0d80*/  LDC R21, c[0x3][R17+0x4] ;  /* 0x00c0010011157b82 */ /* 0x000e220000000800 */
[----:B------:R-:W-:-:S02]  /*0d90*/  LEA R18, R11, R12, 0x2 ;  /* 0x0000000c0b127211 */ /* 0x000fc400078e10ff */
[----:B------:R-:W-:Y:S02]  /*0da0*/  SHF.L.U32 R23, R23, 0x2, RZ ;  /* 0x0000000217177819 */ /* 0x000fe400000006ff */
[----:B------:R-:W-:-:S03]  /*0db0*/  PLOP3.LUT P0, PT, PT, PT, PT, 0x80, 0x8 ;  /* 0x000000000008781c */ /* 0x000fc60003f0f070 */
[----:B------:R-:W1:Y:S08]  /*0dc0*/  LDC R9, c[0x3][R17] ;  /* 0x00c0000011097b82 */ /* 0x000e700000000800 */
[----:B------:R-:W2:Y:S08]  /*0dd0*/  LDC R26, c[0x3][R18+0x10] ;  /* 0x00c00400121a7b82 */ /* 0x000eb00000000800 */
[----:B------:R-:W3:Y:S01]  /*0de0*/  LDC R10, c[0x3][R18+0x4] ;  /* 0x00c00100120a7b82 */ /* 0x000ee20000000800 */
[----:B0-----:R-:W-:-:S07]  /*0df0*/  FADD R21, R0, -R21 ;  /* 0x8000001500157221 */ /* 0x001fce0000000000 */
[----:B------:R-:W0:Y:S01]  /*0e00*/  LDC R8, c[0x3][R18+0xc] ;  /* 0x00c0030012087b82 */ /* 0x000e220000000800 */
[----:B-1----:R-:W-:-:S07]  /*0e10*/  FADD R9, R4, -R9 ;  /* 0x8000000904097221 */ /* 0x002fce0000000000 */
[----:B------:R1:W4:Y:S01]  /*0e20*/  LDC R16, c[0x3][R17+0x8] ;  /* 0x00c0020011107b82 */ /* 0x0003220000000800 */
[----:B--2---:R-:W-:-:S07]  /*0e30*/  FMUL R19, R21, R26 ;  /* 0x0000001a15137220 */ /* 0x004fce0000400000 */
[----:B------:R-:W2:Y:S01]  /*0e40*/  LDC R14, c[0x3][R18] ;  /* 0x00c00000120e7b82 */ /* 0x000ea20000000800 */
[----:B---3--:R-:W-:Y:S01]  /*0e50*/  FMUL R24, R21, R10 ;  /* 0x0000000a15187220 */ /* 0x008fe20000400000 */
[----:B-1----:R-:W-:-:S04]  /*0e60*/  IADD3 R17, PT, PT, R11, 0x9, RZ ;  /* 0x000000090b117810 */ /* 0x002fc80007ffe0ff */
[----:B------:R-:W-:Y:S02]  /*0e70*/  LEA R12, R17, R12, 0x2 ;  /* 0x0000000c110c7211 */ /* 0x000fe400078e10ff */
[----:B------:R-:W1:Y:S01]  /*0e80*/  LDC R13, c[0x3][R18+0x14] ;  /* 0x00c00500120d7b82 */ /* 0x000e620000000800 */
[----:B0-----:R-:W-:-:S07]  /*0e90*/  FFMA R19, R9, R8, R19 ;  /* 0x0000000809137223 */ /* 0x001fce0000000013 */
[----:B------:R-:W0:Y:S01]  /*0ea0*/  LDC R15, c[0x3][R18+0x8] ;  /* 0x00c00200120f7b82 */ /* 0x000e220000000800 */
[----:B----4-:R-:W-:-:S07]  /*0eb0*/  FADD R8, R5, -R16 ;  /* 0x8000001005087221 */ /* 0x010fce0000000000 */
[----:B------:R-:W3:Y:S01]  /*0ec0*/  LDC R22, c[0x3][R18+0x1c] ;  /* 0x00c0070012167b82 */ /* 0x000ee20000000800 */
[----:B--2---:R-:W-:-:S07]  /*0ed0*/  FFMA R14, R9, R14, R24 ;  /* 0x0000000e090e7223 */ /* 0x004fce0000000018 */
[----:B------:R-:W2:Y:S01]  /*0ee0*/  LDC R10, c[0x3][R18+0x18] ;  /* 0x00c00600120a7b82 */ /* 0x000ea20000000800 */
[----:B-1----:R-:W-:-:S04]  /*0ef0*/  FFMA R16, R8, R13, R19 ;  /* 0x0000000d08107223 */ /* 0x002fc80000000013 */
[----:B------:R-:W-:-:S03]  /*0f00*/  FMUL R24, R21, R16 ;  /* 0x0000001015187220 */ /* 0x000fc60000400000 */
[----:B------:R-:W1:Y:S01]  /*0f10*/  LDC R11, c[0x3][R18+0x20] ;  /* 0x00c00800120b7b82 */ /* 0x000e620000000800 */
[----:B0-----:R-:W-:-:S04]  /*0f20*/  FFMA R14, R8, R15, R14 ;  /* 0x0000000f080e7223 */ /* 0x001fc8000000000e */
[----:B------:R-:W-:-:S03]  /*0f30*/  FFMA R19, R9, R14, R24 ;  /* 0x0000000e09137223 */ /* 0x000fc60000000018 */
[----:B------:R-:W0:Y:S01]  /*0f40*/  LDC R13, c[0x3][R23+0x4] ;  /* 0x00c00100170d7b82 */ /* 0x000e220000000800 */
[----:B---3--:R-:W-:-:S07]  /*0f50*/  FMUL R26, R21, R22 ;  /* 0x00000016151a7220 */ /* 0x008fce0000400000 */
[----:B------:R-:W3:Y:S01]  /*0f60*/  LDC R15, c[0x3][R23] ;  /* 0x00c00000170f7b82 */ /* 0x000ee20000000800 */
[----:B--2---:R-:W-:-:S07]  /*0f70*/  FFMA R27, R9, R10, R26 ;  /* 0x0000000a091b7223 */ /* 0x004fce000000001a */
[----:B------:R-:W2:Y:S01]  /*0f80*/  LDC R16, c[0x3][R12+0x10] ;  /* 0x00c004000c107b82 */ /* 0x000ea20000000800 */
[----:B-1----:R-:W-:-:S04]  /*0f90*/  FFMA R26, R8, R11, R27 ;  /* 0x0000000b081a7223 */ /* 0x002fc8000000001b */
[----:B------:R-:W-:-:S03]  /*0fa0*/  FFMA R19, R8, R26, R19 ;  /* 0x0000001a08137223 */ /* 0x000fc60000000013 */
[----:B------:R-:W1:Y:S01]  /*0fb0*/  LDC R14, c[0x3][R12+0x4] ;  /* 0x00c001000c0e7b82 */ /* 0x000e620000000800 */
[----:B0-----:R-:W-:Y:S01]  /*0fc0*/  FADD R13, R0, -R13 ;  /* 0x8000000d000d7221 */ /* 0x001fe20000000000 */
[----:B------:R-:W-:-:S06]  /*0fd0*/  FSETP.GEU.AND P1, PT, R19, R20, PT ;  /* 0x000000141300720b */ /* 0x000fcc0003f2e000 */
[----:B------:R-:W0:Y:S01]  /*0fe0*/  LDC R17, c[0x3][R12+0xc] ;  /* 0x00c003000c117b82 */ /* 0x000e220000000800 */
[----:B---3--:R-:W-:-:S06]  /*0ff0*/  FADD R8, R4, -R15 ;  /* 0x8000000f04087221 */ /* 0x008fcc0000000000 */
[----:B------:R-:W-:Y:S01]  /*1000*/  @P1 ISETP.GE.U32.AND P2, PT, R6, R7, PT ;  /* 0x000000070600120c */ /* 0x000fe20003f46070 */
[----:B------:R-:W3:Y:S01]  /*1010*/  LDC R18, c[0x3][R23+0x8] ;  /* 0x00c0020017127b82 */ /* 0x000ee20000000800 */
[----:B--2---:R-:W-:Y:S02]  /*1020*/  FMUL R11, R13, R16 ;  /* 0x000000100d0b7220 */ /* 0x004fe40000400000 */
[----:B------:R-:W-:-:S04]  /*1030*/  @P1 FSETP.EQ.AND P0, PT, R19, R20, !P2 ;  /* 0x000000141300120b */ /* 0x000fc80005702000 */
[----:B------:R-:W-:Y:S01]  /*1040*/  FSEL R20, R19, R20, P0 ;  /* 0x0000001413147208 */ /* 0x000fe20000000000 */
[----:B------:R-:W2:Y:S01]  /*1050*/  LDC R21, c[0x3][R12] ;  /* 0x00c000000c157b82 */ /* 0x000ea20000000800 */
[----:B-1----:R-:W-:Y:S01]  /*1060*/  FMUL R14, R13, R14 ;  /* 0x0000000e0d0e7220 */ /* 0x002fe20000400000 */
[----:B------:R-:W-:Y:S02]  /*1070*/  SEL R7, R6, R7, P0 ;  /* 0x0000000706077207 */ /* 0x000fe40000000000 */
[----:B------:R-:W-:-:S04]  /*1080*/  PLOP3.LUT P0, PT, PT, PT, PT, 0x80, 0x8 ;  /* 0x000000000008781c */ /* 0x000fc80003f0f070 */
[----:B------:R-:W1:Y:S01]  /*1090*/  LDC R22, c[0x3][R12+0x1c] ;  /* 0x00c007000c167b82 */ /* 0x000e620000000800 */
[----:B0-----:R-:W-:-:S07]  /*10a0*/  FFMA R16, R8, R17, R11 ;  /* 0x0000001108107223 */ /* 0x001fce000000000b */
[----:B------:R-:W0:Y:S01]  /*10b0*/  LDC R24, c[0x3][R12+0x14] ;  /* 0x00c005000c187b82 */ /* 0x000e220000000800 */
[----:B---3--:R-:W-:-:S07]  /*10c0*/  FADD R11, R5, -R18 ;  /* 0x80000012050b7221 */ /* 0x008fce0000000000 */
[----:B------:R-:W3:Y:S01]  /*10d0*/  LDC R10, c[0x3][R12+0x8] ;  /* 0x00c002000c0a7b82 */ /* 0x000ee20000000800 */
[----:B--2---:R-:W-:-:S07]  /*10e0*/  FFMA R21, R8, R21, R14 ;  /* 0x0000001508157223 */ /* 0x004fce000000000e */
[----:B------:R-:W2:Y:S01]  /*10f0*/  LDC R9, c[0x3][R12+0x18] ;  /* 0x00c006000c097b82 */ /* 0x000ea20000000800 */
[----:B-1----:R-:W-:-:S07]  /*1100*/  FMUL R15, R13, R22 ;  /* 0x000000160d0f7220 */ /* 0x002fce0000400000 */
[----:B------:R-:W1:Y:S01]  /*1110*/  LDC R25, c[0x3][R12+0x20] ;  /* 0x00c008000c197b82 */ /* 0x000e620000000800 */
[----:B0-----:R-:W-:-:S04]  /*1120*/  FFMA R16, R11, R24, R16 ;  /* 0x000000180b107223 */ /* 0x001fc80000000010 */
[----:B------:R-:W-:Y:S01]  /*1130*/  FMUL R13, R13, R16 ;  /* 0x000000100d0d7220 */ /* 0x000fe20000400000 */
[----:B---3--:R-:W-:Y:S01]  /*1140*/  FFMA R21, R11, R10, R21 ;  /* 0x0000000a0b157223 */ /* 0x008fe20000000015 */
[----:B--2---:R-:W-:-:S03]  /*1150*/  FFMA R10, R8, R9, R15 ;  /* 0x00000009080a7223 */ /* 0x004fc6000000000f */
[----:B------:R-:W-:Y:S01]  /*1160*/  FFMA R8, R8, R21, R13 ;  /* 0x0000001508087223 */ /* 0x000fe2000000000d */
[----:B-1----:R-:W-:-:S04]  /*1170*/  FFMA R10, R11, R25, R10 ;  /* 0x000000190b0a7223 */ /* 0x002fc8000000000a */
[----:B------:R-:W-:Y:S01]  /*1180*/  FFMA R11, R11, R10, R8 ;  /* 0x0000000a0b0b7223 */ /* 0x000fe20000000008 */
[C---:B------:R-:W-:Y:S02]  /*1190*/  IADD3 R8, PT, PT, R6.reuse, 0x1, RZ ;  /* 0x0000000106087810 */ /* 0x040fe40007ffe0ff */
[----:B------:R-:W-:Y:S02]  /*11a0*/  IADD3 R6, PT, PT, R6, 0x2, RZ ;  /* 0x0000000206067810 */ /* 0x000fe40007ffe0ff */
[----:B------:R-:W-:-:S13]  /*11b0*/  FSETP.GEU.AND P1, PT, R11, R20, PT ;  /* 0x000000140b00720b */ /* 0x000fda0003f2e000 */
[----:B------:R-:W-:-:S04]  /*11c0*/  @P1 ISETP.GE.U32.AND P2, PT, R8, R7, PT ;  /* 0x000000070800120c */ /* 0x000fc80003f46070 */
[----:B------:R-:W-:-:S04]  /*11d0*/  @P1 FSETP.EQ.AND P0, PT, R11, R20, !P2 ;  /* 0x000000140b00120b */ /* 0x000fc80005702000 */
[----:B------:R-:W-:Y:S02]  /*11e0*/  SEL R7, R8, R7, P0 ;  /* 0x0000000708077207 */ /* 0x000fe40000000000 */
[----:B------:R-:W-:-:S07]  /*11f0*/  FSEL R20, R11, R20, P0 ;  /* 0x000000140b147208 */ /* 0x000fce0000000000 */
.L_x_3:
[----:B------:R-:W-:Y:S05]  /*1200*/  BRA.U UP1, `(.L_x_0) ;  /* 0x0000000101907547 */ /* 0x000fea000b800000 */
[----:B------:R-:W-:Y:S01]  /*1210*/  HFMA2 R14, -RZ, RZ, 0, 2.288818359375e-05 ;  /* 0x00000180ff0e7431 */ /* 0x000fe200000001ff */
[CC--:B------:R-:W-:Y:S02]  /*1220*/  LEA R8, R6.reuse, R6.reuse, 0x1 ;  /* 0x0000000606087211 */ /* 0x0c0fe400078e08ff */
[----:B------:R-:W-:Y:S02]  /*1230*/  LEA R9, R6, R6, 0x3 ;  /* 0x0000000606097211 */ /* 0x000fe400078e18ff */
[----:B------:R-:W-:-:S04]  /*1240*/  SHF.L.U32 R11, R8, 0x2, RZ ;  /* 0x00000002080b7819 */ /* 0x000fc800000006ff */
[----:B------:R-:W0:Y:S01]  /*1250*/  LDC R15, c[0x3][R11+0x4] ;  /* 0x00c001000b0f7b82 */ /* 0x000e220000000800 */
[----:B------:R-:W-:-:S07]  /*1260*/  LEA R14, R9, R14, 0x2 ;  /* 0x0000000e090e7211 */ /* 0x000fce00078e10ff */
[----:B------:R-:W1:Y:S08]  /*1270*/  LDC R13, c[0x3][R11] ;  /* 0x00c000000b0d7b82 */ /* 0x000e700000000800 */
[----:B------:R-:W2:Y:S08]  /*1280*/  LDC R24, c[0x3][R14+0x10] ;  /* 0x00c004000e187b82 */ /* 0x000eb00000000800 */
[----:B------:R-:W3:Y:S01]  /*1290*/  LDC R12, c[0x3][R11+0x8] ;  /* 0x00c002000b0c7b82 */ /* 0x000ee20000000800 */
[----:B0-----:R-:W-:-:S07]  /*12a0*/  FADD R15, R0, -R15 ;  /* 0x8000000f000f7221 */ /* 0x001fce0000000000 */
[----:B------:R-:W0:Y:S01]  /*12b0*/  LDC R18, c[0x3][R14+0x4] ;  /* 0x00c001000e127b82 */ /* 0x000e220000000800 */
[----:B-1----:R-:W-:-:S07]  /*12c0*/  FADD R13, R4, -R13 ;  /* 0x8000000d040d7221 */ /* 0x002fce0000000000 */
[----:B------:R-:W1:Y:S01]  /*12d0*/  LDC R22, c[0x3][R14+0xc] ;  /* 0x00c003000e167b82 */ /* 0x000e620000000800 */
[----:B--2---:R-:W-:-:S07]  /*12e0*/  FMUL R24, R15, R24 ;  /* 0x000000180f187220 */ /* 0x004fce0000400000 */
[----:B------:R-:W2:Y:S01]  /*12f0*/  LDC R16, c[0x3][R14] ;  /* 0x00c000000e107b82 */ /* 0x000ea20000000800 */
[----:B---3--:R-:W-:-:S07]  /*1300*/  FADD R12, R5, -R12 ;  /* 0x8000000c050c7221 */ /* 0x008fce0000000000 */
[----:B------:R-:W3:Y:S01]  /*1310*/  LDC R26, c[0x3][R14+0x1c] ;  /* 0x00c007000e1a7b82 */ /* 0x000ee20000000800 */
[----:B0-----:R-:W-:-:S07]  /*1320*/  FMUL R11, R15, R18 ;  /* 0x000000120f0b7220 */ /* 0x001fce0000400000 */
[----:B------:R-:W0:Y:S01]  /*1330*/  LDC R17, c[0x3][R14+0x14] ;  /* 0x00c005000e117b82 */ /* 0x000e220000000800 */
[----:B-1----:R-:W-:-:S07]  /*1340*/  FFMA R5, R13, R22, R24 ;  /* 0x000000160d057223 */ /* 0x002fce0000000018 */
[----:B------:R-:W1:Y:S01]  /*1350*/  LDC R10, c[0x3][R14+0x8] ;  /* 0x00c002000e0a7b82 */ /* 0x000e620000000800 */
[----:B--2---:R-:W-:-:S07]  /*1360*/  FFMA R11, R13, R16, R11 ;  /* 0x000000100d0b7223 */ /* 0x004fce000000000b */
[----:B------:R-:W2:Y:S01]  /*1370*/  LDC R8, c[0x3][R14+0x18] ;  /* 0x00c006000e087b82 */ /* 0x000ea20000000800 */
[----:B---3--:R-:W-:-:S07]  /*1380*/  FMUL R26, R15, R26 ;  /* 0x0000001a0f1a7220 */ /* 0x008fce0000400000 */
[----:B------:R-:W3:Y:S01]  /*1390*/  LDC R9, c[0x3][R14+0x20] ;  /* 0x00c008000e097b82 */ /* 0x000ee20000000800 */
[----:B0-----:R-:W-:-:S04]  /*13a0*/  FFMA R0, R12, R17, R5 ;  /* 0x000000110c007223 */ /* 0x001fc80000000005 */
[----:B------:R-:W-:Y:S01]  /*13b0*/  FMUL R15, R15, R0 ;  /* 0x000000000f0f7220 */ /* 0x000fe20000400000 */
[----:B-1----:R-:W-:-:S04]  /*13c0*/  FFMA R10, R12, R10, R11 ;  /* 0x0000000a0c0a7223 */ /* 0x002fc8000000000b */
[C---:B------:R-:W-:Y:S01]  /*13d0*/  FFMA R10, R13.reuse, R10, R15 ;  /* 0x0000000a0d0a7223 */ /* 0x040fe2000000000f */
[----:B--2---:R-:W-:-:S04]  /*13e0*/  FFMA R8, R13, R8, R26 ;  /* 0x000000080d087223 */ /* 0x004fc8000000001a */
[----:B---3--:R-:W-:-:S04]  /*13f0*/  FFMA R9, R12, R9, R8 ;  /* 0x000000090c097223 */ /* 0x008fc80000000008 */
[----:B------:R-:W-:-:S05]  /*1400*/  FFMA R9, R12, R9, R10 ;  /* 0x000000090c097223 */ /* 0x000fca000000000a */
[CC--:B------:R-:W-:Y:S02]  /*1410*/  FSETP.NEU.AND P1, PT, R9.reuse, R20.reuse, PT ;  /* 0x000000140900720b */ /* 0x0c0fe40003f2d000 */
[----:B------:R-:W-:-:S11]  /*1420*/  FSETP.GEU.AND P0, PT, R9, R20, PT ;  /* 0x000000140900720b */ /* 0x000fd60003f0e000 */
[----:B------:R-:W-:-:S04]  /*1430*/  @!P1 VIMNMX.U32 R7, PT, PT, R7, R6, PT ;  /* 0x0000000607079248 */ /* 0x000fc80003fe0000 */
[----:B------:R-:W-:-:S07]  /*1440*/  SEL R7, R6, R7, !P0 ;  /* 0x0000000706077207 */ /* 0x000fce0004000000 */
.L_x_0:
[----:B------:R-:W-:Y:S01]  /*1450*/  STG.E.U8 desc[UR8][R2.64+0x3], R7 ;  /* 0x0000030702007986 */ /* 0x000fe2000c101108 */
[----:B------:R-:W-:Y:S05]  /*1460*/  EXIT ;  /* 0x000000000000794d */ /* 0x000fea0003800000 */
.L_x_4:
[----:B------:R-:W-:-:S00]  /*1470*/  BRA `(.L_x_4) ;  /* 0xfffffffc00fc7947 */ /* 0x000fc0000383ffff */
[----:B------:R-:W-:-:S00]  /*1480*/  NOP ;  /* 0x0000000000007918 */ /* 0x000fc00000000000 */
[----:B------:R-:W-:-:S00]  /*1490*/  NOP ;  /* 0x0000000000007918 */ /* 0x000fc00000000000 */
[----:B------:R-:W-:-:S00]  /*14a0*/  NOP ;  /* 0x0000000000007918 */ /* 0x000fc00000000000 */
[----:B------:R-:W-:-:S00]  /*14b0*/  NOP ;  /* 0x0000000000007918 */ /* 0x000fc00000000000 */
[----:B------:R-:W-:-:S00]  /*14c0*/  NOP ;  /* 0x0000000000007918 */ /* 0x000fc00000000000 */
[----:B------:R-:W-:-:S00]  /*14d0*/  NOP ;  /* 0x0000000000007918 */ /* 0x000fc00000000000 */
[----:B------:R-:W-:-:S00]  /*14e0*/  NOP ;  /* 0x0000000000007918 */ /* 0x000fc00000000000 */
[----:B------:R-:W-:-:S00]  /*14f0*/  NOP ;  /* 0x0000000000007918 */ /* 0x000fc00000000000 */
.L_x_5:


//--------------------- .nv.shared.reserved.0     --------------------------
	.section	.nv.shared.reserved.0,"aw",@nobits
	.weak		__nv_reservedSMEM_offset_0_alias
	.size		__nv_reservedSMEM_offset_0_alias, 0, 64
	.other		__nv_reservedSMEM_offset_0_alias,@"STO_CUDA_RESERVED_SHARED STV_DEFAULT"
__nv_reservedSMEM_offset_0_alias:
	.zero		0
	.zero		64


//--------------------- .nv.constant0._Z15classify_kernelPhi --------------------------
	.section	.nv.constant0._Z15classify_kernelPhi,"a",@progbits
	.sectionflags	@""
	.align	4
.nv.constant0._Z15classify_kernelPhi:
	.zero		908


//--------------------- SYMBOLS --------------------------

	.type		.nv.reservedSmem.offset0,@object
	.size		.nv.reservedSmem.offset0,0x4
